//
// Generated by NVIDIA NVVM Compiler
//
// Compiler Build ID: CL-36424714
// Cuda compilation tools, release 13.0, V13.0.88
// Based on NVVM 20.0.0
//

.version 9.0
.target sm_100
.address_size 64

	// .globl	_Z19gpu_histogram_naivePjS_j
.extern .shared .align 16 .b8 histogram_private_[];

.visible .entry _Z19gpu_histogram_naivePjS_j(
	.param .u64 .ptr .align 1 _Z19gpu_histogram_naivePjS_j_param_0,
	.param .u64 .ptr .align 1 _Z19gpu_histogram_naivePjS_j_param_1,
	.param .u32 _Z19gpu_histogram_naivePjS_j_param_2
)
{
	.reg .b32 	%r<10>;
	.reg .b64 	%rd<9>;

	ld.param.u64 	%rd1, [_Z19gpu_histogram_naivePjS_j_param_0];
	ld.param.u64 	%rd2, [_Z19gpu_histogram_naivePjS_j_param_1];
	ld.param.u32 	%r1, [_Z19gpu_histogram_naivePjS_j_param_2];
	cvta.to.global.u64 	%rd3, %rd2;
	cvta.to.global.u64 	%rd4, %rd1;
	mov.u32 	%r2, %tid.x;
	mov.u32 	%r3, %ctaid.x;
	mov.u32 	%r4, %ntid.x;
	mad.lo.s32 	%r5, %r3, %r4, %r2;
	mul.wide.s32 	%rd5, %r5, 4;
	add.s64 	%rd6, %rd4, %rd5;
	ld.global.u32 	%r6, [%rd6];
	rem.u32 	%r7, %r6, %r1;
	mul.wide.s32 	%rd7, %r7, 4;
	add.s64 	%rd8, %rd3, %rd7;
	ld.global.u32 	%r8, [%rd8];
	add.s32 	%r9, %r8, 1;
	st.global.u32 	[%rd8], %r9;
	ret;

}
	// .globl	_Z20gpu_histogram_atomicPjS_j
.visible .entry _Z20gpu_histogram_atomicPjS_j(
	.param .u64 .ptr .align 1 _Z20gpu_histogram_atomicPjS_j_param_0,
	.param .u64 .ptr .align 1 _Z20gpu_histogram_atomicPjS_j_param_1,
	.param .u32 _Z20gpu_histogram_atomicPjS_j_param_2
)
{
	.reg .b32 	%r<9>;
	.reg .b64 	%rd<9>;

	ld.param.u64 	%rd1, [_Z20gpu_histogram_atomicPjS_j_param_0];
	ld.param.u64 	%rd2, [_Z20gpu_histogram_atomicPjS_j_param_1];
	ld.param.u32 	%r1, [_Z20gpu_histogram_atomicPjS_j_param_2];
	cvta.to.global.u64 	%rd3, %rd2;
	cvta.to.global.u64 	%rd4, %rd1;
	mov.u32 	%r2, %tid.x;
	mov.u32 	%r3, %ctaid.x;
	mov.u32 	%r4, %ntid.x;
	mad.lo.s32 	%r5, %r3, %r4, %r2;
	mul.wide.s32 	%rd5, %r5, 4;
	add.s64 	%rd6, %rd4, %rd5;
	ld.global.u32 	%r6, [%rd6];
	rem.u32 	%r7, %r6, %r1;
	mul.wide.s32 	%rd7, %r7, 4;
	add.s64 	%rd8, %rd3, %rd7;
	atom.global.add.u32 	%r8, [%rd8], 1;
	ret;

}
	// .globl	_Z28gpu_histogram_atomic_stridedPjS_jm
.visible .entry _Z28gpu_histogram_atomic_stridedPjS_jm(
	.param .u64 .ptr .align 1 _Z28gpu_histogram_atomic_stridedPjS_jm_param_0,
	.param .u64 .ptr .align 1 _Z28gpu_histogram_atomic_stridedPjS_jm_param_1,
	.param .u32 _Z28gpu_histogram_atomic_stridedPjS_jm_param_2,
	.param .u64 _Z28gpu_histogram_atomic_stridedPjS_jm_param_3
)
{
	.reg .pred 	%p<3>;
	.reg .b32 	%r<11>;
	.reg .b64 	%rd<15>;

	ld.param.u64 	%rd7, [_Z28gpu_histogram_atomic_stridedPjS_jm_param_0];
	ld.param.u64 	%rd8, [_Z28gpu_histogram_atomic_stridedPjS_jm_param_1];
	ld.param.u32 	%r2, [_Z28gpu_histogram_atomic_stridedPjS_jm_param_2];
	ld.param.u64 	%rd9, [_Z28gpu_histogram_atomic_stridedPjS_jm_param_3];
	mov.u32 	%r3, %tid.x;
	mov.u32 	%r4, %ctaid.x;
	mov.u32 	%r1, %ntid.x;
	mad.lo.s32 	%r5, %r4, %r1, %r3;
	cvt.s64.s32 	%rd14, %r5;
	setp.le.u64 	%p1, %rd9, %rd14;
	@%p1 bra 	$L__BB2_3;
	cvta.to.global.u64 	%rd10, %rd7;
	shl.b64 	%rd11, %rd14, 2;
	add.s64 	%rd2, %rd10, %rd11;
	mov.u32 	%r6, %nctaid.x;
	mul.lo.s32 	%r7, %r1, %r6;
	cvt.s64.s32 	%rd3, %r7;
	cvta.to.global.u64 	%rd4, %rd8;
$L__BB2_2:
	ld.global.u32 	%r8, [%rd2];
	rem.u32 	%r9, %r8, %r2;
	mul.wide.u32 	%rd12, %r9, 4;
	add.s64 	%rd13, %rd4, %rd12;
	atom.global.add.u32 	%r10, [%rd13], 1;
	add.s64 	%rd14, %rd14, %rd3;
	setp.lt.u64 	%p2, %rd14, %rd9;
	@%p2 bra 	$L__BB2_2;
$L__BB2_3:
	ret;

}
	// .globl	_Z39gpu_histogram_atomic_strided_privatizedPjS_jm
.visible .entry _Z39gpu_histogram_atomic_strided_privatizedPjS_jm(
	.param .u64 .ptr .align 1 _Z39gpu_histogram_atomic_strided_privatizedPjS_jm_param_0,
	.param .u64 .ptr .align 1 _Z39gpu_histogram_atomic_strided_privatizedPjS_jm_param_1,
	.param .u32 _Z39gpu_histogram_atomic_strided_privatizedPjS_jm_param_2,
	.param .u64 _Z39gpu_histogram_atomic_strided_privatizedPjS_jm_param_3
)
{
	.reg .pred 	%p<5>;
	.reg .b32 	%r<20>;
	.reg .b64 	%rd<15>;

	ld.param.u64 	%rd5, [_Z39gpu_histogram_atomic_strided_privatizedPjS_jm_param_0];
	ld.param.u64 	%rd6, [_Z39gpu_histogram_atomic_strided_privatizedPjS_jm_param_1];
	ld.param.u32 	%r5, [_Z39gpu_histogram_atomic_strided_privatizedPjS_jm_param_2];
	ld.param.u64 	%rd7, [_Z39gpu_histogram_atomic_strided_privatizedPjS_jm_param_3];
	mov.u32 	%r1, %tid.x;
	setp.ge.u32 	%p1, %r1, %r5;
	shl.b32 	%r6, %r1, 2;
	mov.u32 	%r7, histogram_private_;
	add.s32 	%r2, %r7, %r6;
	@%p1 bra 	$L__BB3_2;
	mov.b32 	%r8, 0;
	st.shared.u32 	[%r2], %r8;
$L__BB3_2:
	bar.sync 	0;
	mov.u32 	%r9, %ctaid.x;
	mov.u32 	%r3, %ntid.x;
	mad.lo.s32 	%r10, %r9, %r3, %r1;
	cvt.s64.s32 	%rd14, %r10;
	setp.le.u64 	%p2, %rd7, %rd14;
	@%p2 bra 	$L__BB3_5;
	cvta.to.global.u64 	%rd8, %rd5;
	shl.b64 	%rd9, %rd14, 2;
	add.s64 	%rd10, %rd8, %rd9;
	ld.global.u32 	%r11, [%rd10];
	rem.u32 	%r12, %r11, %r5;
	shl.b32 	%r13, %r12, 2;
	add.s32 	%r4, %r7, %r13;
	mov.u32 	%r15, %nctaid.x;
	mul.lo.s32 	%r16, %r3, %r15;
	cvt.s64.s32 	%rd2, %r16;
$L__BB3_4:
	atom.shared.add.u32 	%r17, [%r4], 1;
	add.s64 	%rd14, %rd14, %rd2;
	setp.lt.u64 	%p3, %rd14, %rd7;
	@%p3 bra 	$L__BB3_4;
$L__BB3_5:
	setp.ge.u32 	%p4, %r1, %r5;
	bar.sync 	0;
	@%p4 bra 	$L__BB3_7;
	cvta.to.global.u64 	%rd11, %rd6;
	mul.wide.u32 	%rd12, %r1, 4;
	add.s64 	%rd13, %rd11, %rd12;
	ld.shared.u32 	%r18, [%r2];
	atom.global.add.u32 	%r19, [%rd13], %r18;
$L__BB3_7:
	ret;

}


// ===== COMPILED SASS (sm_100) =====

	.target	sm_100

	.elftype	@"ET_EXEC"


//--------------------- .note.nv.tkinfo           --------------------------
	.section	.note.nv.tkinfo,"",@"SHT_NOTE"
	.sectionflags	@"SHF_NOTE_NV_TKINFO"
	.tkinfo
        /*0018*/ 	.word	0x00000002
        /*0030*/ 	.string	""
        /*0030*/ 	.string	"ptxas"
        /*0030*/ 	.string	"Cuda compilation tools, release 13.0, V13.0.88"
        /*0030*/ 	.string	"Build cuda_13.0.r13.0/compiler.36424714_0"
        /*0030*/ 	.string	"-arch sm_100 -m 64 "



//--------------------- .note.nv.cuinfo           --------------------------
	.section	.note.nv.cuinfo,"",@"SHT_NOTE"
	.sectionflags	@"SHF_NOTE_NV_CUINFO"
        /*0018*/ 	.short	0x0002
        /*001a*/ 	.short	0x0064
        /*001c*/ 	.short	0x0082
	.zero		2


//--------------------- .nv.info                  --------------------------
	.section	.nv.info,"",@"SHT_CUDA_INFO"
	.align	4


	//----- nvinfo : EIATTR_REGCOUNT
	.align		4
        /*0000*/ 	.byte	0x04, 0x2f
        /*0002*/ 	.short	(.L_1 - .L_0)
	.align		4
.L_0:
        /*0004*/ 	.word	index@(_Z19gpu_histogram_naivePjS_j)
        /*0008*/ 	.word	0x0000000a


	//----- nvinfo : EIATTR_FRAME_SIZE
	.align		4
.L_1:
        /*000c*/ 	.byte	0x04, 0x11
        /*000e*/ 	.short	(.L_3 - .L_2)
	.align		4
.L_2:
        /*0010*/ 	.word	index@(_Z19gpu_histogram_naivePjS_j)
        /*0014*/ 	.word	0x00000000


	//----- nvinfo : EIATTR_REGCOUNT
	.align		4
.L_3:
        /*0018*/ 	.byte	0x04, 0x2f
        /*001a*/ 	.short	(.L_5 - .L_4)
	.align		4
.L_4:
        /*001c*/ 	.word	index@(_Z20gpu_histogram_atomicPjS_j)
        /*0020*/ 	.word	0x0000000a


	//----- nvinfo : EIATTR_FRAME_SIZE
	.align		4
.L_5:
        /*0024*/ 	.byte	0x04, 0x11
        /*0026*/ 	.short	(.L_7 - .L_6)
	.align		4
.L_6:
        /*0028*/ 	.word	index@(_Z20gpu_histogram_atomicPjS_j)
        /*002c*/ 	.word	0x00000000


	//----- nvinfo : EIATTR_REGCOUNT
	.align		4
.L_7:
        /*0030*/ 	.byte	0x04, 0x2f
        /*0032*/ 	.short	(.L_9 - .L_8)
	.align		4
.L_8:
        /*0034*/ 	.word	index@(_Z28gpu_histogram_atomic_stridedPjS_jm)
        /*0038*/ 	.word	0x00000012


	//----- nvinfo : EIATTR_FRAME_SIZE
	.align		4
.L_9:
        /*003c*/ 	.byte	0x04, 0x11
        /*003e*/ 	.short	(.L_11 - .L_10)
	.align		4
.L_10:
        /*0040*/ 	.word	index@(_Z28gpu_histogram_atomic_stridedPjS_jm)
        /*0044*/ 	.word	0x00000000


	//----- nvinfo : EIATTR_REGCOUNT
	.align		4
.L_11:
        /*0048*/ 	.byte	0x04, 0x2f
        /*004a*/ 	.short	(.L_13 - .L_12)
	.align		4
.L_12:
        /*004c*/ 	.word	index@(_Z39gpu_histogram_atomic_strided_privatizedPjS_jm)
        /*0050*/ 	.word	0x0000000e


	//----- nvinfo : EIATTR_FRAME_SIZE
	.align		4
.L_13:
        /*0054*/ 	.byte	0x04, 0x11
        /*0056*/ 	.short	(.L_15 - .L_14)
	.align		4
.L_14:
        /*0058*/ 	.word	index@(_Z39gpu_histogram_atomic_strided_privatizedPjS_jm)
        /*005c*/ 	.word	0x00000000


	//----- nvinfo : EIATTR_MIN_STACK_SIZE
	.align		4
.L_15:
        /*0060*/ 	.byte	0x04, 0x12
        /*0062*/ 	.short	(.L_17 - .L_16)
	.align		4
.L_16:
        /*0064*/ 	.word	index@(_Z39gpu_histogram_atomic_strided_privatizedPjS_jm)
        /*0068*/ 	.word	0x00000000


	//----- nvinfo : EIATTR_MIN_STACK_SIZE
	.align		4
.L_17:
        /*006c*/ 	.byte	0x04, 0x12
        /*006e*/ 	.short	(.L_19 - .L_18)
	.align		4
.L_18:
        /*0070*/ 	.word	index@(_Z28gpu_histogram_atomic_stridedPjS_jm)
        /*0074*/ 	.word	0x00000000


	//----- nvinfo : EIATTR_MIN_STACK_SIZE
	.align		4
.L_19:
        /*0078*/ 	.byte	0x04, 0x12
        /*007a*/ 	.short	(.L_21 - .L_20)
	.align		4
.L_20:
        /*007c*/ 	.word	index@(_Z20gpu_histogram_atomicPjS_j)
        /*0080*/ 	.word	0x00000000


	//----- nvinfo : EIATTR_MIN_STACK_SIZE
	.align		4
.L_21:
        /*0084*/ 	.byte	0x04, 0x12
        /*0086*/ 	.short	(.L_23 - .L_22)
	.align		4
.L_22:
        /*0088*/ 	.word	index@(_Z19gpu_histogram_naivePjS_j)
        /*008c*/ 	.word	0x00000000
.L_23:


//--------------------- .nv.compat                --------------------------
	.section	.nv.compat,"",@"SHT_CUDA_COMPAT_INFO"
	.align	4
        /*0000*/ 	.byte	0x02, 0x09, 0x00, 0x00, 0x02, 0x02, 0x01, 0x00, 0x02, 0x05, 0x05, 0x00, 0x03, 0x07, 0x01, 0x01
        /*0010*/ 	.byte	0x02, 0x03, 0x00, 0x00, 0x02, 0x06, 0x01, 0x00, 0x04, 0x0b, 0x08, 0x00, 0x09, 0x00, 0x00, 0x00
        /*0020*/ 	.byte	0x00, 0x00, 0x00, 0x00


//--------------------- .nv.info._Z39gpu_histogram_atomic_strided_privatizedPjS_jm --------------------------
	.section	.nv.info._Z39gpu_histogram_atomic_strided_privatizedPjS_jm,"",@"SHT_CUDA_INFO"
	.sectionflags	@""
	.align	4


	//----- nvinfo : EIATTR_CUDA_API_VERSION
	.align		4
        /*0000*/ 	.byte	0x04, 0x37
        /*0002*/ 	.short	(.L_25 - .L_24)
.L_24:
        /*0004*/ 	.word	0x00000082


	//----- nvinfo : EIATTR_KPARAM_INFO
	.align		4
.L_25:
        /*0008*/ 	.byte	0x04, 0x17
        /*000a*/ 	.short	(.L_27 - .L_26)
.L_26:
        /*000c*/ 	.word	0x00000000
        /*0010*/ 	.short	0x0003
        /*0012*/ 	.short	0x0018
        /*0014*/ 	.byte	0x00, 0xf0, 0x21, 0x00


	//----- nvinfo : EIATTR_KPARAM_INFO
	.align		4
.L_27:
        /*0018*/ 	.byte	0x04, 0x17
        /*001a*/ 	.short	(.L_29 - .L_28)
.L_28:
        /*001c*/ 	.word	0x00000000
        /*0020*/ 	.short	0x0002
        /*0022*/ 	.short	0x0010
        /*0024*/ 	.byte	0x00, 0xf0, 0x11, 0x00


	//----- nvinfo : EIATTR_KPARAM_INFO
	.align		4
.L_29:
        /*0028*/ 	.byte	0x04, 0x17
        /*002a*/ 	.short	(.L_31 - .L_30)
.L_30:
        /*002c*/ 	.word	0x00000000
        /*0030*/ 	.short	0x0001
        /*0032*/ 	.short	0x0008
        /*0034*/ 	.byte	0x00, 0xf5, 0x21, 0x00


	//----- nvinfo : EIATTR_KPARAM_INFO
	.align		4
.L_31:
        /*0038*/ 	.byte	0x04, 0x17
        /*003a*/ 	.short	(.L_33 - .L_32)
.L_32:
        /*003c*/ 	.word	0x00000000
        /*0040*/ 	.short	0x0000
        /*0042*/ 	.short	0x0000
        /*0044*/ 	.byte	0x00, 0xf5, 0x21, 0x00


	//----- nvinfo : EIATTR_SPARSE_MMA_MASK
	.align		4
.L_33:
        /*0048*/ 	.byte	0x03, 0x50
        /*004a*/ 	.short	0x0000


	//----- nvinfo : EIATTR_MAXREG_COUNT
	.align		4
        /*004c*/ 	.byte	0x03, 0x1b
        /*004e*/ 	.short	0x00ff


	//----- nvinfo : EIATTR_NUM_BARRIERS
	.align		4
        /*0050*/ 	.byte	0x02, 0x4c
        /*0052*/ 	.byte	0x01
	.zero		1


	//----- nvinfo : EIATTR_MERCURY_ISA_VERSION
	.align		4
        /*0054*/ 	.byte	0x03, 0x5f
        /*0056*/ 	.short	0x0101


	//----- nvinfo : EIATTR_VRC_CTA_INIT_COUNT
	.align		4
        /*0058*/ 	.byte	0x02, 0x4a
	.zero		1
	.zero		1


	//----- nvinfo : EIATTR_EXIT_INSTR_OFFSETS
	.align		4
        /*005c*/ 	.byte	0x04, 0x1c
        /*005e*/ 	.short	(.L_35 - .L_34)


	//   ....[0]....
.L_34:
        /*0060*/ 	.word	0x00000360


	//   ....[1]....
        /*0064*/ 	.word	0x000003b0


	//----- nvinfo : EIATTR_CRS_STACK_SIZE
	.align		4
.L_35:
        /*0068*/ 	.byte	0x04, 0x1e
        /*006a*/ 	.short	(.L_37 - .L_36)
.L_36:
        /*006c*/ 	.word	0x00000000


	//----- nvinfo : EIATTR_CBANK_PARAM_SIZE
	.align		4
.L_37:
        /*0070*/ 	.byte	0x03, 0x19
        /*0072*/ 	.short	0x0020


	//----- nvinfo : EIATTR_PARAM_CBANK
	.align		4
        /*0074*/ 	.byte	0x04, 0x0a
        /*0076*/ 	.short	(.L_39 - .L_38)
	.align		4
.L_38:
        /*0078*/ 	.word	index@(.nv.constant0._Z39gpu_histogram_atomic_strided_privatizedPjS_jm)
        /*007c*/ 	.short	0x0380
        /*007e*/ 	.short	0x0020


	//----- nvinfo : EIATTR_SW_WAR
	.align		4
.L_39:
        /*0080*/ 	.byte	0x04, 0x36
        /*0082*/ 	.short	(.L_41 - .L_40)
.L_40:
        /*0084*/ 	.word	0x00000008
.L_41:


//--------------------- .nv.info._Z28gpu_histogram_atomic_stridedPjS_jm --------------------------
	.section	.nv.info._Z28gpu_histogram_atomic_stridedPjS_jm,"",@"SHT_CUDA_INFO"
	.sectionflags	@""
	.align	4


	//----- nvinfo : EIATTR_CUDA_API_VERSION
	.align		4
        /*0000*/ 	.byte	0x04, 0x37
        /*0002*/ 	.short	(.L_43 - .L_42)
.L_42:
        /*0004*/ 	.word	0x00000082


	//----- nvinfo : EIATTR_KPARAM_INFO
	.align		4
.L_43:
        /*0008*/ 	.byte	0x04, 0x17
        /*000a*/ 	.short	(.L_45 - .L_44)
.L_44:
        /*000c*/ 	.word	0x00000000
        /*0010*/ 	.short	0x0003
        /*0012*/ 	.short	0x0018
        /*0014*/ 	.byte	0x00, 0xf0, 0x21, 0x00


	//----- nvinfo : EIATTR_KPARAM_INFO
	.align		4
.L_45:
        /*0018*/ 	.byte	0x04, 0x17
        /*001a*/ 	.short	(.L_47 - .L_46)
.L_46:
        /*001c*/ 	.word	0x00000000
        /*0020*/ 	.short	0x0002
        /*0022*/ 	.short	0x0010
        /*0024*/ 	.byte	0x00, 0xf0, 0x11, 0x00


	//----- nvinfo : EIATTR_KPARAM_INFO
	.align		4
.L_47:
        /*0028*/ 	.byte	0x04, 0x17
        /*002a*/ 	.short	(.L_49 - .L_48)
.L_48:
        /*002c*/ 	.word	0x00000000
        /*0030*/ 	.short	0x0001
        /*0032*/ 	.short	0x0008
        /*0034*/ 	.byte	0x00, 0xf5, 0x21, 0x00


	//----- nvinfo : EIATTR_KPARAM_INFO
	.align		4
.L_49:
        /*0038*/ 	.byte	0x04, 0x17
        /*003a*/ 	.short	(.L_51 - .L_50)
.L_50:
        /*003c*/ 	.word	0x00000000
        /*0040*/ 	.short	0x0000
        /*0042*/ 	.short	0x0000
        /*0044*/ 	.byte	0x00, 0xf5, 0x21, 0x00


	//----- nvinfo : EIATTR_SPARSE_MMA_MASK
	.align		4
.L_51:
        /*0048*/ 	.byte	0x03, 0x50
        /*004a*/ 	.short	0x0000


	//----- nvinfo : EIATTR_MAXREG_COUNT
	.align		4
        /*004c*/ 	.byte	0x03, 0x1b
        /*004e*/ 	.short	0x00ff


	//----- nvinfo : EIATTR_MERCURY_ISA_VERSION
	.align		4
        /*0050*/ 	.byte	0x03, 0x5f
        /*0052*/ 	.short	0x0101


	//----- nvinfo : EIATTR_VRC_CTA_INIT_COUNT
	.align		4
        /*0054*/ 	.byte	0x02, 0x4a
	.zero		1
	.zero		1


	//----- nvinfo : EIATTR_EXIT_INSTR_OFFSETS
	.align		4
        /*0058*/ 	.byte	0x04, 0x1c
        /*005a*/ 	.short	(.L_53 - .L_52)


	//   ....[0]....
.L_52:
        /*005c*/ 	.word	0x00000090


	//   ....[1]....
        /*0060*/ 	.word	0x000002f0


	//----- nvinfo : EIATTR_CRS_STACK_SIZE
	.align		4
.L_53:
        /*0064*/ 	.byte	0x04, 0x1e
        /*0066*/ 	.short	(.L_55 - .L_54)
.L_54:
        /*0068*/ 	.word	0x00000000


	//----- nvinfo : EIATTR_CBANK_PARAM_SIZE
	.align		4
.L_55:
        /*006c*/ 	.byte	0x03, 0x19
        /*006e*/ 	.short	0x0020


	//----- nvinfo : EIATTR_PARAM_CBANK
	.align		4
        /*0070*/ 	.byte	0x04, 0x0a
        /*0072*/ 	.short	(.L_57 - .L_56)
	.align		4
.L_56:
        /*0074*/ 	.word	index@(.nv.constant0._Z28gpu_histogram_atomic_stridedPjS_jm)
        /*0078*/ 	.short	0x0380
        /*007a*/ 	.short	0x0020


	//----- nvinfo : EIATTR_SW_WAR
	.align		4
.L_57:
        /*007c*/ 	.byte	0x04, 0x36
        /*007e*/ 	.short	(.L_59 - .L_58)
.L_58:
        /*0080*/ 	.word	0x00000008
.L_59:


//--------------------- .nv.info._Z20gpu_histogram_atomicPjS_j --------------------------
	.section	.nv.info._Z20gpu_histogram_atomicPjS_j,"",@"SHT_CUDA_INFO"
	.sectionflags	@""
	.align	4


	//----- nvinfo : EIATTR_CUDA_API_VERSION
	.align		4
        /*0000*/ 	.byte	0x04, 0x37
        /*0002*/ 	.short	(.L_61 - .L_60)
.L_60:
        /*0004*/ 	.word	0x00000082


	//----- nvinfo : EIATTR_KPARAM_INFO
	.align		4
.L_61:
        /*0008*/ 	.byte	0x04, 0x17
        /*000a*/ 	.short	(.L_63 - .L_62)
.L_62:
        /*000c*/ 	.word	0x00000000
        /*0010*/ 	.short	0x0002
        /*0012*/ 	.short	0x0010
        /*0014*/ 	.byte	0x00, 0xf0, 0x11, 0x00


	//----- nvinfo : EIATTR_KPARAM_INFO
	.align		4
.L_63:
        /*0018*/ 	.byte	0x04, 0x17
        /*001a*/ 	.short	(.L_65 - .L_64)
.L_64:
        /*001c*/ 	.word	0x00000000
        /*0020*/ 	.short	0x0001
        /*0022*/ 	.short	0x0008
        /*0024*/ 	.byte	0x00, 0xf5, 0x21, 0x00


	//----- nvinfo : EIATTR_KPARAM_INFO
	.align		4
.L_65:
        /*0028*/ 	.byte	0x04, 0x17
        /*002a*/ 	.short	(.L_67 - .L_66)
.L_66:
        /*002c*/ 	.word	0x00000000
        /*0030*/ 	.short	0x0000
        /*0032*/ 	.short	0x0000
        /*0034*/ 	.byte	0x00, 0xf5, 0x21, 0x00


	//----- nvinfo : EIATTR_SPARSE_MMA_MASK
	.align		4
.L_67:
        /*0038*/ 	.byte	0x03, 0x50
        /*003a*/ 	.short	0x0000


	//----- nvinfo : EIATTR_MAXREG_COUNT
	.align		4
        /*003c*/ 	.byte	0x03, 0x1b
        /*003e*/ 	.short	0x00ff


	//----- nvinfo : EIATTR_MERCURY_ISA_VERSION
	.align		4
        /*0040*/ 	.byte	0x03, 0x5f
        /*0042*/ 	.short	0x0101


	//----- nvinfo : EIATTR_VRC_CTA_INIT_COUNT
	.align		4
        /*0044*/ 	.byte	0x02, 0x4a
	.zero		1
	.zero		1


	//----- nvinfo : EIATTR_EXIT_INSTR_OFFSETS
	.align		4
        /*0048*/ 	.byte	0x04, 0x1c
        /*004a*/ 	.short	(.L_69 - .L_68)


	//   ....[0]....
.L_68:
        /*004c*/ 	.word	0x000001f0


	//----- nvinfo : EIATTR_CBANK_PARAM_SIZE
	.align		4
.L_69:
        /*0050*/ 	.byte	0x03, 0x19
        /*0052*/ 	.short	0x0014


	//----- nvinfo : EIATTR_PARAM_CBANK
	.align		4
        /*0054*/ 	.byte	0x04, 0x0a
        /*0056*/ 	.short	(.L_71 - .L_70)
	.align		4
.L_70:
        /*0058*/ 	.word	index@(.nv.constant0._Z20gpu_histogram_atomicPjS_j)
        /*005c*/ 	.short	0x0380
        /*005e*/ 	.short	0x0014


	//----- nvinfo : EIATTR_SW_WAR
	.align		4
.L_71:
        /*0060*/ 	.byte	0x04, 0x36
        /*0062*/ 	.short	(.L_73 - .L_72)
.L_72:
        /*0064*/ 	.word	0x00000008
.L_73:


//--------------------- .nv.info._Z19gpu_histogram_naivePjS_j --------------------------
	.section	.nv.info._Z19gpu_histogram_naivePjS_j,"",@"SHT_CUDA_INFO"
	.sectionflags	@""
	.align	4


	//----- nvinfo : EIATTR_CUDA_API_VERSION
	.align		4
        /*0000*/ 	.byte	0x04, 0x37
        /*0002*/ 	.short	(.L_75 - .L_74)
.L_74:
        /*0004*/ 	.word	0x00000082


	//----- nvinfo : EIATTR_KPARAM_INFO
	.align		4
.L_75:
        /*0008*/ 	.byte	0x04, 0x17
        /*000a*/ 	.short	(.L_77 - .L_76)
.L_76:
        /*000c*/ 	.word	0x00000000
        /*0010*/ 	.short	0x0002
        /*0012*/ 	.short	0x0010
        /*0014*/ 	.byte	0x00, 0xf0, 0x11, 0x00


	//----- nvinfo : EIATTR_KPARAM_INFO
	.align		4
.L_77:
        /*0018*/ 	.byte	0x04, 0x17
        /*001a*/ 	.short	(.L_79 - .L_78)
.L_78:
        /*001c*/ 	.word	0x00000000
        /*0020*/ 	.short	0x0001
        /*0022*/ 	.short	0x0008
        /*0024*/ 	.byte	0x00, 0xf5, 0x21, 0x00


	//----- nvinfo : EIATTR_KPARAM_INFO
	.align		4
.L_79:
        /*0028*/ 	.byte	0x04, 0x17
        /*002a*/ 	.short	(.L_81 - .L_80)
.L_80:
        /*002c*/ 	.word	0x00000000
        /*0030*/ 	.short	0x0000
        /*0032*/ 	.short	0x0000
        /*0034*/ 	.byte	0x00, 0xf5, 0x21, 0x00


	//----- nvinfo : EIATTR_SPARSE_MMA_MASK
	.align		4
.L_81:
        /*0038*/ 	.byte	0x03, 0x50
        /*003a*/ 	.short	0x0000


	//----- nvinfo : EIATTR_MAXREG_COUNT
	.align		4
        /*003c*/ 	.byte	0x03, 0x1b
        /*003e*/ 	.short	0x00ff


	//----- nvinfo : EIATTR_MERCURY_ISA_VERSION
	.align		4
        /*0040*/ 	.byte	0x03, 0x5f
        /*0042*/ 	.short	0x0101


	//----- nvinfo : EIATTR_VRC_CTA_INIT_COUNT
	.align		4
        /*0044*/ 	.byte	0x02, 0x4a
	.zero		1
	.zero		1


	//----- nvinfo : EIATTR_EXIT_INSTR_OFFSETS
	.align		4
        /*0048*/ 	.byte	0x04, 0x1c
        /*004a*/ 	.short	(.L_83 - .L_82)


	//   ....[0]....
.L_82:
        /*004c*/ 	.word	0x00000200


	//----- nvinfo : EIATTR_CBANK_PARAM_SIZE
	.align		4
.L_83:
        /*0050*/ 	.byte	0x03, 0x19
        /*0052*/ 	.short	0x0014


	//----- nvinfo : EIATTR_PARAM_CBANK
	.align		4
        /*0054*/ 	.byte	0x04, 0x0a
        /*0056*/ 	.short	(.L_85 - .L_84)
	.align		4
.L_84:
        /*0058*/ 	.word	index@(.nv.constant0._Z19gpu_histogram_naivePjS_j)
        /*005c*/ 	.short	0x0380
        /*005e*/ 	.short	0x0014


	//----- nvinfo : EIATTR_SW_WAR
	.align		4
.L_85:
        /*0060*/ 	.byte	0x04, 0x36
        /*0062*/ 	.short	(.L_87 - .L_86)
.L_86:
        /*0064*/ 	.word	0x00000008
.L_87:


//--------------------- .nv.callgraph             --------------------------
	.section	.nv.callgraph,"",@"SHT_CUDA_CALLGRAPH"
	.align	4
	.sectionentsize	8
	.align		4
        /*0000*/ 	.word	0x00000000
	.align		4
        /*0004*/ 	.word	0xffffffff
	.align		4
        /*0008*/ 	.word	0x00000000
	.align		4
        /*000c*/ 	.word	0xfffffffe
	.align		4
        /*0010*/ 	.word	0x00000000
	.align		4
        /*0014*/ 	.word	0xfffffffd
	.align		4
        /*0018*/ 	.word	0x00000000
	.align		4
        /*001c*/ 	.word	0xfffffffc


//--------------------- .text._Z39gpu_histogram_atomic_strided_privatizedPjS_jm --------------------------
	.section	.text._Z39gpu_histogram_atomic_strided_privatizedPjS_jm,"ax",@progbits
	.align	128
        .global         _Z39gpu_histogram_atomic_strided_privatizedPjS_jm
        .type           _Z39gpu_histogram_atomic_strided_privatizedPjS_jm,@function
        .size           _Z39gpu_histogram_atomic_strided_privatizedPjS_jm,(.L_x_8 - _Z39gpu_histogram_atomic_strided_privatizedPjS_jm)
        .other          _Z39gpu_histogram_atomic_strided_privatizedPjS_jm,@"STO_CUDA_ENTRY STV_DEFAULT"
_Z39gpu_histogram_atomic_strided_privatizedPjS_jm:
.text._Z39gpu_histogram_atomic_strided_privatizedPjS_jm:
[----:B------:R-:W-:Y:S01]  /*0000*/  LDC R1, c[0x0][0x37c] ;  /* 0x0000df00ff017b82 */ /* 0x000fe20000000800 */
[----:B------:R-:W0:Y:S07]  /*0010*/  S2R R7, SR_TID.X ;  /* 0x0000000000077919 */ /* 0x000e2e0000002100 */
[----:B------:R-:W1:Y:S01]  /*0020*/  S2UR UR4, SR_CTAID.X ;  /* 0x00000000000479c3 */ /* 0x000e620000002500 */
[----:B------:R-:W2:Y:S01]  /*0030*/  LDCU.64 UR10, c[0x0][0x398] ;  /* 0x00007300ff0a77ac */ /* 0x000ea20008000a00 */
[----:B------:R-:W-:Y:S01]  /*0040*/  BSSY.RECONVERGENT B0, `(.L_x_0) ;  /* 0x0000030000007945 */ /* 0x000fe20003800200 */
[----:B------:R-:W0:Y:S05]  /*0050*/  LDCU UR8, c[0x0][0x390] ;  /* 0x00007200ff0877ac */ /* 0x000e2a0008000800 */
[----:B------:R-:W1:Y:S01]  /*0060*/  LDC R8, c[0x0][0x360] ;  /* 0x0000d800ff087b82 */ /* 0x000e620000000800 */
[----:B------:R-:W3:Y:S07]  /*0070*/  LDCU.64 UR6, c[0x0][0x358] ;  /* 0x00006b00ff0677ac */ /* 0x000eee0008000a00 */
[----:B------:R-:W4:Y:S01]  /*0080*/  S2UR UR5, SR_CgaCtaId ;  /* 0x00000000000579c3 */ /* 0x000f220000008800 */
[----:B0-----:R-:W-:Y:S01]  /*0090*/  ISETP.GE.U32.AND P1, PT, R7, UR8, PT ;  /* 0x0000000807007c0c */ /* 0x001fe2000bf26070 */
[----:B-1----:R-:W-:Y:S01]  /*00a0*/  IMAD R2, R8, UR4, R7 ;  /* 0x0000000408027c24 */ /* 0x002fe2000f8e0207 */
[----:B------:R-:W-:-:S04]  /*00b0*/  UMOV UR4, 0x400 ;  /* 0x0000040000047882 */ /* 0x000fc80000000000 */
[----:B--2---:R-:W-:Y:S02]  /*00c0*/  ISETP.GE.U32.AND P0, PT, R2, UR10, PT ;  /* 0x0000000a02007c0c */ /* 0x004fe4000bf06070 */
[----:B------:R-:W-:Y:S01]  /*00d0*/  SHF.R.S32.HI R3, RZ, 0x1f, R2 ;  /* 0x0000001fff037819 */ /* 0x000fe20000011402 */
[----:B----4-:R-:W-:-:S03]  /*00e0*/  ULEA UR4, UR5, UR4, 0x18 ;  /* 0x0000000405047291 */ /* 0x010fc6000f8ec0ff */
[----:B------:R-:W-:-:S03]  /*00f0*/  ISETP.GE.U32.AND.EX P0, PT, R3, UR11, PT, P0 ;  /* 0x0000000b03007c0c */ /* 0x000fc6000bf06100 */
[----:B------:R-:W-:-:S05]  /*0100*/  LEA R0, R7, UR4, 0x2 ;  /* 0x0000000407007c11 */ /* 0x000fca000f8e10ff */
[----:B------:R0:W-:Y:S01]  /*0110*/  @!P1 STS [R0], RZ ;  /* 0x000000ff00009388 */ /* 0x0001e20000000800 */
[----:B------:R-:W-:Y:S06]  /*0120*/  BAR.SYNC.DEFER_BLOCKING 0x0 ;  /* 0x0000000000007b1d */ /* 0x000fec0000010000 */
[----:B---3--:R-:W-:Y:S05]  /*0130*/  @P0 BRA `(.L_x_1) ;  /* 0x0000000000800947 */ /* 0x008fea0003800000 */
[----:B------:R-:W1:Y:S01]  /*0140*/  LDCU.64 UR12, c[0x0][0x380] ;  /* 0x00007000ff0c77ac */ /* 0x000e620008000a00 */
[----:B------:R-:W-:Y:S02]  /*0150*/  IMAD.MOV.U32 R10, RZ, RZ, R2 ;  /* 0x000000ffff0a7224 */ /* 0x000fe400078e0002 */
[----:B------:R-:W-:-:S03]  /*0160*/  IMAD.MOV.U32 R9, RZ, RZ, R3 ;  /* 0x000000ffff097224 */ /* 0x000fc600078e0003 */
[----:B-1----:R-:W-:-:S04]  /*0170*/  LEA R2, P0, R10, UR12, 0x2 ;  /* 0x0000000c0a027c11 */ /* 0x002fc8000f8010ff */
[----:B------:R-:W-:-:S05]  /*0180*/  LEA.HI.X R3, R10, UR13, R9, 0x2, P0 ;  /* 0x0000000d0a037c11 */ /* 0x000fca00080f1409 */
[----:B------:R1:W2:Y:S01]  /*0190*/  LDG.E R2, desc[UR6][R2.64] ;  /* 0x0000000602027981 */ /* 0x0002a2000c1e1900 */
[----:B------:R-:W3:Y:S01]  /*01a0*/  I2F.U32.RP R6, UR8 ;  /* 0x0000000800067d06 */ /* 0x000ee20008209000 */
[----:B------:R-:W1:Y:S01]  /*01b0*/  LDCU UR5, c[0x0][0x370] ;  /* 0x00006e00ff0577ac */ /* 0x000e620008000800 */
[----:B------:R-:W-:-:S06]  /*01c0*/  ISETP.NE.U32.AND P2, PT, RZ, UR8, PT ;  /* 0x00000008ff007c0c */ /* 0x000fcc000bf45070 */
[----:B---3--:R-:W3:Y:S01]  /*01d0*/  MUFU.RCP R6, R6 ;  /* 0x0000000600067308 */ /* 0x008ee20000001000 */
[----:B-1----:R-:W-:Y:S02]  /*01e0*/  IMAD R3, R8, UR5, RZ ;  /* 0x0000000508037c24 */ /* 0x002fe4000f8e02ff */
[----:B---3--:R-:W-:-:S05]  /*01f0*/  VIADD R4, R6, 0xffffffe ;  /* 0x0ffffffe06047836 */ /* 0x008fca0000000000 */
[----:B------:R1:W3:Y:S02]  /*0200*/  F2I.FTZ.U32.TRUNC.NTZ R5, R4 ;  /* 0x0000000400057305 */ /* 0x0002e4000021f000 */
[----:B-1----:R-:W-:Y:S02]  /*0210*/  IMAD.MOV.U32 R4, RZ, RZ, RZ ;  /* 0x000000ffff047224 */ /* 0x002fe400078e00ff */
[----:B---3--:R-:W-:-:S04]  /*0220*/  IMAD.MOV R11, RZ, RZ, -R5 ;  /* 0x000000ffff0b7224 */ /* 0x008fc800078e0a05 */
[----:B------:R-:W-:-:S04]  /*0230*/  IMAD R11, R11, UR8, RZ ;  /* 0x000000080b0b7c24 */ /* 0x000fc8000f8e02ff */
[----:B------:R-:W-:-:S06]  /*0240*/  IMAD.HI.U32 R5, R5, R11, R4 ;  /* 0x0000000b05057227 */ /* 0x000fcc00078e0004 */
[----:B--2---:R-:W-:-:S04]  /*0250*/  IMAD.HI.U32 R5, R5, R2, RZ ;  /* 0x0000000205057227 */ /* 0x004fc800078e00ff */
[----:B------:R-:W-:-:S04]  /*0260*/  IMAD.MOV R5, RZ, RZ, -R5 ;  /* 0x000000ffff057224 */ /* 0x000fc800078e0a05 */
[----:B------:R-:W-:-:S05]  /*0270*/  IMAD R2, R5, UR8, R2 ;  /* 0x0000000805027c24 */ /* 0x000fca000f8e0202 */
[----:B------:R-:W-:-:S13]  /*0280*/  ISETP.GE.U32.AND P0, PT, R2, UR8, PT ;  /* 0x0000000802007c0c */ /* 0x000fda000bf06070 */
[----:B------:R-:W-:-:S05]  /*0290*/  @P0 VIADD R2, R2, -UR8 ;  /* 0x8000000802020c36 */ /* 0x000fca0008000000 */
[----:B------:R-:W-:-:S13]  /*02a0*/  ISETP.GE.U32.AND P0, PT, R2, UR8, PT ;  /* 0x0000000802007c0c */ /* 0x000fda000bf06070 */
[----:B------:R-:W-:Y:S01]  /*02b0*/  @P0 VIADD R2, R2, -UR8 ;  /* 0x8000000802020c36 */ /* 0x000fe20008000000 */
[----:B------:R-:W-:-:S04]  /*02c0*/  @!P2 LOP3.LUT R2, RZ, UR8, RZ, 0x33, !PT ;  /* 0x00000008ff02ac12 */ /* 0x000fc8000f8e33ff */
[----:B------:R-:W-:-:S07]  /*02d0*/  LEA R2, R2, UR4, 0x2 ;  /* 0x0000000402027c11 */ /* 0x000fce000f8e10ff */
.L_x_2:
[C---:B------:R-:W-:Y:S01]  /*02e0*/  IADD3 R10, P0, PT, R3.reuse, R10, RZ ;  /* 0x0000000a030a7210 */ /* 0x040fe20007f1e0ff */
[----:B------:R1:W-:Y:S03]  /*02f0*/  ATOMS.POPC.INC.32 RZ, [R2+URZ] ;  /* 0x0000000002ff7f8c */ /* 0x0003e6000d8000ff */
[----:B------:R-:W-:Y:S02]  /*0300*/  LEA.HI.X.SX32 R9, R3, R9, 0x1, P0 ;  /* 0x0000000903097211 */ /* 0x000fe400000f0eff */
[----:B------:R-:W-:-:S04]  /*0310*/  ISETP.GE.U32.AND P0, PT, R10, UR10, PT ;  /* 0x0000000a0a007c0c */ /* 0x000fc8000bf06070 */
[----:B------:R-:W-:-:S13]  /*0320*/  ISETP.GE.U32.AND.EX P0, PT, R9, UR11, PT, P0 ;  /* 0x0000000b09007c0c */ /* 0x000fda000bf06100 */
[----:B-1----:R-:W-:Y:S05]  /*0330*/  @!P0 BRA `(.L_x_2) ;  /* 0xfffffffc00e88947 */ /* 0x002fea000383ffff */
.L_x_1:
[----:B------:R-:W-:Y:S05]  /*0340*/  BSYNC.RECONVERGENT B0 ;  /* 0x0000000000007941 */ /* 0x000fea0003800200 */
.L_x_0:
[----:B------:R-:W-:Y:S06]  /*0350*/  BAR.SYNC.DEFER_BLOCKING 0x0 ;  /* 0x0000000000007b1d */ /* 0x000fec0000010000 */
[----:B------:R-:W-:Y:S05]  /*0360*/  @P1 EXIT ;  /* 0x000000000000194d */ /* 0x000fea0003800000 */
[----:B------:R-:W1:Y:S01]  /*0370*/  LDS R5, [R0] ;  /* 0x0000000000057984 */ /* 0x000e620000000800 */
[----:B------:R-:W2:Y:S02]  /*0380*/  LDC.64 R2, c[0x0][0x388] ;  /* 0x0000e200ff027b82 */ /* 0x000ea40000000a00 */
[----:B--2---:R-:W-:-:S05]  /*0390*/  IMAD.WIDE.U32 R2, R7, 0x4, R2 ;  /* 0x0000000407027825 */ /* 0x004fca00078e0002 */
[----:B-1----:R-:W-:Y:S01]  /*03a0*/  REDG.E.ADD.STRONG.GPU desc[UR6][R2.64], R5 ;  /* 0x000000050200798e */ /* 0x002fe2000c12e106 */
[----:B------:R-:W-:Y:S05]  /*03b0*/  EXIT ;  /* 0x000000000000794d */ /* 0x000fea0003800000 */
.L_x_3:
[----:B------:R-:W-:-:S00]  /*03c0*/  BRA `(.L_x_3) ;  /* 0xfffffffc00fc7947 */ /* 0x000fc0000383ffff */
[----:B------:R-:W-:-:S00]  /*03d0*/  NOP ;  /* 0x0000000000007918 */ /* 0x000fc00000000000 */
        /* <DEDUP_REMOVED lines=10> */
.L_x_8:


//--------------------- .text._Z28gpu_histogram_atomic_stridedPjS_jm --------------------------
	.section	.text._Z28gpu_histogram_atomic_stridedPjS_jm,"ax",@progbits
	.align	128
        .global         _Z28gpu_histogram_atomic_stridedPjS_jm
        .type           _Z28gpu_histogram_atomic_stridedPjS_jm,@function
        .size           _Z28gpu_histogram_atomic_stridedPjS_jm,(.L_x_9 - _Z28gpu_histogram_atomic_stridedPjS_jm)
        .other          _Z28gpu_histogram_atomic_stridedPjS_jm,@"STO_CUDA_ENTRY STV_DEFAULT"
_Z28gpu_histogram_atomic_stridedPjS_jm:
.text._Z28gpu_histogram_atomic_stridedPjS_jm:
[----:B------:R-:W-:Y:S01]  /*0000*/  LDC R1, c[0x0][0x37c] ;  /* 0x0000df00ff017b82 */ /* 0x000fe20000000800 */
[----:B------:R-:W0:Y:S07]  /*0010*/  S2R R0, SR_TID.X ;  /* 0x0000000000007919 */ /* 0x000e2e0000002100 */
[----:B------:R-:W0:Y:S01]  /*0020*/  S2UR UR4, SR_CTAID.X ;  /* 0x00000000000479c3 */ /* 0x000e220000002500 */
[----:B------:R-:W1:Y:S07]  /*0030*/  LDCU.64 UR8, c[0x0][0x398] ;  /* 0x00007300ff0877ac */ /* 0x000e6e0008000a00 */
[----:B------:R-:W0:Y:S02]  /*0040*/  LDC R11, c[0x0][0x360] ;  /* 0x0000d800ff0b7b82 */ /* 0x000e240000000800 */
[----:B0-----:R-:W-:-:S05]  /*0050*/  IMAD R0, R11, UR4, R0 ;  /* 0x000000040b007c24 */ /* 0x001fca000f8e0200 */
[----:B-1----:R-:W-:Y:S02]  /*0060*/  ISETP.GE.U32.AND P0, PT, R0, UR8, PT ;  /* 0x0000000800007c0c */ /* 0x002fe4000bf06070 */
[----:B------:R-:W-:-:S04]  /*0070*/  SHF.R.S32.HI R5, RZ, 0x1f, R0 ;  /* 0x0000001fff057819 */ /* 0x000fc80000011400 */
[----:B------:R-:W-:-:S13]  /*0080*/  ISETP.GE.U32.AND.EX P0, PT, R5, UR9, PT, P0 ;  /* 0x0000000905007c0c */ /* 0x000fda000bf06100 */
[----:B------:R-:W-:Y:S05]  /*0090*/  @P0 EXIT ;  /* 0x000000000000094d */ /* 0x000fea0003800000 */
[----:B------:R-:W0:Y:S01]  /*00a0*/  LDCU UR5, c[0x0][0x390] ;  /* 0x00007200ff0577ac */ /* 0x000e220008000800 */
[----:B------:R-:W1:Y:S01]  /*00b0*/  LDC.64 R2, c[0x0][0x388] ;  /* 0x0000e200ff027b82 */ /* 0x000e620000000a00 */
[----:B------:R-:W-:Y:S01]  /*00c0*/  IMAD.MOV.U32 R13, RZ, RZ, R0 ;  /* 0x000000ffff0d7224 */ /* 0x000fe200078e0000 */
[----:B------:R-:W2:Y:S01]  /*00d0*/  LDCU.64 UR10, c[0x0][0x380] ;  /* 0x00007000ff0a77ac */ /* 0x000ea20008000a00 */
[----:B------:R-:W-:Y:S01]  /*00e0*/  IMAD.MOV.U32 R8, RZ, RZ, R5 ;  /* 0x000000ffff087224 */ /* 0x000fe200078e0005 */
[----:B------:R-:W3:Y:S01]  /*00f0*/  LDCU UR4, c[0x0][0x370] ;  /* 0x00006e00ff0477ac */ /* 0x000ee20008000800 */
[----:B------:R-:W4:Y:S01]  /*0100*/  LDCU.64 UR6, c[0x0][0x358] ;  /* 0x00006b00ff0677ac */ /* 0x000f220008000a00 */
[----:B0-----:R-:W0:Y:S01]  /*0110*/  I2F.U32.RP R4, UR5 ;  /* 0x0000000500047d06 */ /* 0x001e220008209000 */
[----:B------:R-:W-:Y:S01]  /*0120*/  ISETP.NE.U32.AND P1, PT, RZ, UR5, PT ;  /* 0x00000005ff007c0c */ /* 0x000fe2000bf25070 */
[----:B---3--:R-:W-:Y:S01]  /*0130*/  IMAD R0, R11, UR4, RZ ;  /* 0x000000040b007c24 */ /* 0x008fe2000f8e02ff */
[----:B------:R-:W-:-:S05]  /*0140*/  LOP3.LUT R11, RZ, UR5, RZ, 0x33, !PT ;  /* 0x00000005ff0b7c12 */ /* 0x000fca000f8e33ff */
[----:B0-----:R-:W0:Y:S02]  /*0150*/  MUFU.RCP R4, R4 ;  /* 0x0000000400047308 */ /* 0x001e240000001000 */
[----:B0-----:R-:W-:Y:S01]  /*0160*/  VIADD R6, R4, 0xffffffe ;  /* 0x0ffffffe04067836 */ /* 0x001fe20000000000 */
[----:B--2---:R-:W-:-:S05]  /*0170*/  LEA R4, P0, R13, UR10, 0x2 ;  /* 0x0000000a0d047c11 */ /* 0x004fca000f8010ff */
[----:B------:R0:W2:Y:S01]  /*0180*/  F2I.FTZ.U32.TRUNC.NTZ R7, R6 ;  /* 0x0000000600077305 */ /* 0x0000a2000021f000 */
[----:B------:R-:W-:Y:S01]  /*0190*/  LEA.HI.X R5, R13, UR11, R8, 0x2, P0 ;  /* 0x0000000b0d057c11 */ /* 0x000fe200080f1408 */
[----:B0-----:R-:W-:Y:S02]  /*01a0*/  HFMA2 R6, -RZ, RZ, 0, 0 ;  /* 0x00000000ff067431 */ /* 0x001fe400000001ff */
[----:B--2---:R-:W-:-:S04]  /*01b0*/  IMAD.MOV R9, RZ, RZ, -R7 ;  /* 0x000000ffff097224 */ /* 0x004fc800078e0a07 */
[----:B------:R-:W-:-:S04]  /*01c0*/  IMAD R9, R9, UR5, RZ ;  /* 0x0000000509097c24 */ /* 0x000fc8000f8e02ff */
[----:B-1--4-:R-:W-:-:S07]  /*01d0*/  IMAD.HI.U32 R9, R7, R9, R6 ;  /* 0x0000000907097227 */ /* 0x012fce00078e0006 */
.L_x_4:
[----:B0-----:R-:W2:Y:S01]  /*01e0*/  LDG.E R6, desc[UR6][R4.64] ;  /* 0x0000000604067981 */ /* 0x001ea2000c1e1900 */
[----:B------:R-:W-:Y:S02]  /*01f0*/  IMAD.MOV.U32 R15, RZ, RZ, 0x1 ;  /* 0x00000001ff0f7424 */ /* 0x000fe400078e00ff */
[----:B--2---:R-:W-:-:S04]  /*0200*/  IMAD.HI.U32 R7, R9, R6, RZ ;  /* 0x0000000609077227 */ /* 0x004fc800078e00ff */
[----:B------:R-:W-:-:S04]  /*0210*/  IMAD.MOV R7, RZ, RZ, -R7 ;  /* 0x000000ffff077224 */ /* 0x000fc800078e0a07 */
[----:B------:R-:W-:-:S05]  /*0220*/  IMAD R6, R7, UR5, R6 ;  /* 0x0000000507067c24 */ /* 0x000fca000f8e0206 */
[----:B------:R-:W-:-:S13]  /*0230*/  ISETP.GE.U32.AND P0, PT, R6, UR5, PT ;  /* 0x0000000506007c0c */ /* 0x000fda000bf06070 */
[----:B------:R-:W-:-:S05]  /*0240*/  @P0 VIADD R6, R6, -UR5 ;  /* 0x8000000506060c36 */ /* 0x000fca0008000000 */
[----:B------:R-:W-:-:S13]  /*0250*/  ISETP.GE.U32.AND P0, PT, R6, UR5, PT ;  /* 0x0000000506007c0c */ /* 0x000fda000bf06070 */
[----:B------:R-:W-:Y:S02]  /*0260*/  @P0 IADD3 R6, PT, PT, R6, -UR5, RZ ;  /* 0x8000000506060c10 */ /* 0x000fe4000fffe0ff */
[C---:B------:R-:W-:Y:S02]  /*0270*/  IADD3 R13, P0, PT, R0.reuse, R13, RZ ;  /* 0x0000000d000d7210 */ /* 0x040fe40007f1e0ff */
[----:B------:R-:W-:Y:S02]  /*0280*/  SEL R7, R11, R6, !P1 ;  /* 0x000000060b077207 */ /* 0x000fe40004800000 */
[----:B------:R-:W-:Y:S02]  /*0290*/  LEA.HI.X.SX32 R8, R0, R8, 0x1, P0 ;  /* 0x0000000800087211 */ /* 0x000fe400000f0eff */
[----:B------:R-:W-:Y:S01]  /*02a0*/  ISETP.GE.U32.AND P0, PT, R13, UR8, PT ;  /* 0x000000080d007c0c */ /* 0x000fe2000bf06070 */
[----:B------:R-:W-:-:S03]  /*02b0*/  IMAD.WIDE.U32 R6, R7, 0x4, R2 ;  /* 0x0000000407067825 */ /* 0x000fc600078e0002 */
[----:B------:R-:W-:Y:S02]  /*02c0*/  ISETP.GE.U32.AND.EX P0, PT, R8, UR9, PT, P0 ;  /* 0x0000000908007c0c */ /* 0x000fe4000bf06100 */
[----:B------:R0:W-:Y:S11]  /*02d0*/  REDG.E.ADD.STRONG.GPU desc[UR6][R6.64], R15 ;  /* 0x0000000f0600798e */ /* 0x0001f6000c12e106 */
[----:B------:R-:W-:Y:S05]  /*02e0*/  @!P0 BRA `(.L_x_4) ;  /* 0xfffffffc00bc8947 */ /* 0x000fea000383ffff */
[----:B------:R-:W-:Y:S05]  /*02f0*/  EXIT ;  /* 0x000000000000794d */ /* 0x000fea0003800000 */
.L_x_5:
        /* <DEDUP_REMOVED lines=16> */
.L_x_9:


//--------------------- .text._Z20gpu_histogram_atomicPjS_j --------------------------
	.section	.text._Z20gpu_histogram_atomicPjS_j,"ax",@progbits
	.align	128
        .global         _Z20gpu_histogram_atomicPjS_j
        .type           _Z20gpu_histogram_atomicPjS_j,@function
        .size           _Z20gpu_histogram_atomicPjS_j,(.L_x_10 - _Z20gpu_histogram_atomicPjS_j)
        .other          _Z20gpu_histogram_atomicPjS_j,@"STO_CUDA_ENTRY STV_DEFAULT"
_Z20gpu_histogram_atomicPjS_j:
.text._Z20gpu_histogram_atomicPjS_j:
[----:B------:R-:W-:Y:S01]  /*0000*/  LDC R1, c[0x0][0x37c] ;  /* 0x0000df00ff017b82 */ /* 0x000fe20000000800 */
[----:B------:R-:W0:Y:S07]  /*0010*/  S2R R5, SR_TID.X ;  /* 0x0000000000057919 */ /* 0x000e2e0000002100 */
[----:B------:R-:W0:Y:S01]  /*0020*/  S2UR UR6, SR_CTAID.X ;  /* 0x00000000000679c3 */ /* 0x000e220000002500 */
[----:B------:R-:W1:Y:S07]  /*0030*/  LDCU.64 UR4, c[0x0][0x358] ;  /* 0x00006b00ff0477ac */ /* 0x000e6e0008000a00 */
[----:B------:R-:W0:Y:S08]  /*0040*/  LDC R0, c[0x0][0x360] ;  /* 0x0000d800ff007b82 */ /* 0x000e300000000800 */
[----:B------:R-:W2:Y:S01]  /*0050*/  LDC.64 R2, c[0x0][0x380] ;  /* 0x0000e000ff027b82 */ /* 0x000ea20000000a00 */
[----:B0-----:R-:W-:Y:S01]  /*0060*/  IMAD R5, R0, UR6, R5 ;  /* 0x0000000600057c24 */ /* 0x001fe2000f8e0205 */
[----:B------:R-:W0:Y:S03]  /*0070*/  LDCU UR6, c[0x0][0x390] ;  /* 0x00007200ff0677ac */ /* 0x000e260008000800 */
[----:B--2---:R-:W-:-:S06]  /*0080*/  IMAD.WIDE R2, R5, 0x4, R2 ;  /* 0x0000000405027825 */ /* 0x004fcc00078e0202 */
[----:B-1----:R-:W2:Y:S01]  /*0090*/  LDG.E R2, desc[UR4][R2.64] ;  /* 0x0000000402027981 */ /* 0x002ea2000c1e1900 */
[----:B0-----:R-:W0:Y:S01]  /*00a0*/  I2F.U32.RP R0, UR6 ;  /* 0x0000000600007d06 */ /* 0x001e220008209000 */
[----:B------:R-:W-:-:S07]  /*00b0*/  ISETP.NE.U32.AND P1, PT, RZ, UR6, PT ;  /* 0x00000006ff007c0c */ /* 0x000fce000bf25070 */
[----:B0-----:R-:W0:Y:S02]  /*00c0*/  MUFU.RCP R0, R0 ;  /* 0x0000000000007308 */ /* 0x001e240000001000 */
[----:B0-----:R-:W-:-:S06]  /*00d0*/  IADD3 R4, PT, PT, R0, 0xffffffe, RZ ;  /* 0x0ffffffe00047810 */ /* 0x001fcc0007ffe0ff */
[----:B------:R0:W1:Y:S02]  /*00e0*/  F2I.FTZ.U32.TRUNC.NTZ R5, R4 ;  /* 0x0000000400057305 */ /* 0x000064000021f000 */
[----:B0-----:R-:W-:Y:S01]  /*00f0*/  IMAD.MOV.U32 R4, RZ, RZ, RZ ;  /* 0x000000ffff047224 */ /* 0x001fe200078e00ff */
[----:B-1----:R-:W-:-:S05]  /*0100*/  IADD3 R7, PT, PT, RZ, -R5, RZ ;  /* 0x80000005ff077210 */ /* 0x002fca0007ffe0ff */
[----:B------:R-:W-:-:S04]  /*0110*/  IMAD R7, R7, UR6, RZ ;  /* 0x0000000607077c24 */ /* 0x000fc8000f8e02ff */
[----:B------:R-:W-:-:S04]  /*0120*/  IMAD.HI.U32 R5, R5, R7, R4 ;  /* 0x0000000705057227 */ /* 0x000fc800078e0004 */
[----:B------:R-:W-:Y:S02]  /*0130*/  HFMA2 R7, -RZ, RZ, 0, 5.9604644775390625e-08 ;  /* 0x00000001ff077431 */ /* 0x000fe400000001ff */
[----:B--2---:R-:W-:-:S05]  /*0140*/  IMAD.HI.U32 R5, R5, R2, RZ ;  /* 0x0000000205057227 */ /* 0x004fca00078e00ff */
[----:B------:R-:W-:-:S05]  /*0150*/  IADD3 R5, PT, PT, -R5, RZ, RZ ;  /* 0x000000ff05057210 */ /* 0x000fca0007ffe1ff */
[----:B------:R-:W-:Y:S02]  /*0160*/  IMAD R5, R5, UR6, R2 ;  /* 0x0000000605057c24 */ /* 0x000fe4000f8e0202 */
[----:B------:R-:W0:Y:S03]  /*0170*/  LDC.64 R2, c[0x0][0x388] ;  /* 0x0000e200ff027b82 */ /* 0x000e260000000a00 */
[----:B------:R-:W-:-:S13]  /*0180*/  ISETP.GE.U32.AND P0, PT, R5, UR6, PT ;  /* 0x0000000605007c0c */ /* 0x000fda000bf06070 */
[----:B------:R-:W-:-:S05]  /*0190*/  @P0 VIADD R5, R5, -UR6 ;  /* 0x8000000605050c36 */ /* 0x000fca0008000000 */
[----:B------:R-:W-:-:S13]  /*01a0*/  ISETP.GE.U32.AND P0, PT, R5, UR6, PT ;  /* 0x0000000605007c0c */ /* 0x000fda000bf06070 */
[----:B------:R-:W-:Y:S02]  /*01b0*/  @P0 IADD3 R5, PT, PT, R5, -UR6, RZ ;  /* 0x8000000605050c10 */ /* 0x000fe4000fffe0ff */
[----:B------:R-:W-:-:S05]  /*01c0*/  @!P1 LOP3.LUT R5, RZ, UR6, RZ, 0x33, !PT ;  /* 0x00000006ff059c12 */ /* 0x000fca000f8e33ff */
[----:B0-----:R-:W-:-:S05]  /*01d0*/  IMAD.WIDE R2, R5, 0x4, R2 ;  /* 0x0000000405027825 */ /* 0x001fca00078e0202 */
[----:B------:R-:W-:Y:S01]  /*01e0*/  REDG.E.ADD.STRONG.GPU desc[UR4][R2.64], R7 ;  /* 0x000000070200798e */ /* 0x000fe2000c12e104 */
[----:B------:R-:W-:Y:S05]  /*01f0*/  EXIT ;  /* 0x000000000000794d */ /* 0x000fea0003800000 */
.L_x_6:
        /* <DEDUP_REMOVED lines=16> */
.L_x_10:


//--------------------- .text._Z19gpu_histogram_naivePjS_j --------------------------
	.section	.text._Z19gpu_histogram_naivePjS_j,"ax",@progbits
	.align	128
        .global         _Z19gpu_histogram_naivePjS_j
        .type           _Z19gpu_histogram_naivePjS_j,@function
        .size           _Z19gpu_histogram_naivePjS_j,(.L_x_11 - _Z19gpu_histogram_naivePjS_j)
        .other          _Z19gpu_histogram_naivePjS_j,@"STO_CUDA_ENTRY STV_DEFAULT"
_Z19gpu_histogram_naivePjS_j:
.text._Z19gpu_histogram_naivePjS_j:
        /* <DEDUP_REMOVED lines=18> */
[----:B------:R-:W-:-:S06]  /*0120*/  IMAD.HI.U32 R5, R5, R7, R4 ;  /* 0x0000000705057227 */ /* 0x000fcc00078e0004 */
        /* <DEDUP_REMOVED lines=10> */
[----:B------:R-:W2:Y:S02]  /*01d0*/  LDG.E R0, desc[UR4][R2.64] ;  /* 0x0000000402007981 */ /* 0x000ea4000c1e1900 */
[----:B--2---:R-:W-:-:S05]  /*01e0*/  IADD3 R5, PT, PT, R0, 0x1, RZ ;  /* 0x0000000100057810 */ /* 0x004fca0007ffe0ff */
[----:B------:R-:W-:Y:S01]  /*01f0*/  STG.E desc[UR4][R2.64], R5 ;  /* 0x0000000502007986 */ /* 0x000fe2000c101904 */
[----:B------:R-:W-:Y:S05]  /*0200*/  EXIT ;  /* 0x000000000000794d */ /* 0x000fea0003800000 */
.L_x_7:
        /* <DEDUP_REMOVED lines=15> */
.L_x_11:


//--------------------- .nv.shared._Z39gpu_histogram_atomic_strided_privatizedPjS_jm --------------------------
	.section	.nv.shared._Z39gpu_histogram_atomic_strided_privatizedPjS_jm,"aw",@nobits
	.sectionflags	@""
	.align	16
	.zero		1024


//--------------------- .nv.shared.reserved.0     --------------------------
	.section	.nv.shared.reserved.0,"aw",@nobits
	.weak		__nv_reservedSMEM_offset_0_alias
	.size		__nv_reservedSMEM_offset_0_alias, 0, 64
	.other		__nv_reservedSMEM_offset_0_alias,@"STO_CUDA_RESERVED_SHARED STV_DEFAULT"
__nv_reservedSMEM_offset_0_alias:
	.zero		0
	.zero		64


//--------------------- .nv.shared._Z28gpu_histogram_atomic_stridedPjS_jm --------------------------
	.section	.nv.shared._Z28gpu_histogram_atomic_stridedPjS_jm,"aw",@nobits
	.sectionflags	@""
	.align	16
	.zero		1024


//--------------------- .nv.shared._Z20gpu_histogram_atomicPjS_j --------------------------
	.section	.nv.shared._Z20gpu_histogram_atomicPjS_j,"aw",@nobits
	.sectionflags	@""
	.align	16
	.zero		1024


//--------------------- .nv.shared._Z19gpu_histogram_naivePjS_j --------------------------
	.section	.nv.shared._Z19gpu_histogram_naivePjS_j,"aw",@nobits
	.sectionflags	@""
	.align	16
	.zero		1024


//--------------------- .nv.constant0._Z39gpu_histogram_atomic_strided_privatizedPjS_jm --------------------------
	.section	.nv.constant0._Z39gpu_histogram_atomic_strided_privatizedPjS_jm,"a",@progbits
	.sectionflags	@""
	.align	4
.nv.constant0._Z39gpu_histogram_atomic_strided_privatizedPjS_jm:
	.zero		928


//--------------------- .nv.constant0._Z28gpu_histogram_atomic_stridedPjS_jm --------------------------
	.section	.nv.constant0._Z28gpu_histogram_atomic_stridedPjS_jm,"a",@progbits
	.sectionflags	@""
	.align	4
.nv.constant0._Z28gpu_histogram_atomic_stridedPjS_jm:
	.zero		928


//--------------------- .nv.constant0._Z20gpu_histogram_atomicPjS_j --------------------------
	.section	.nv.constant0._Z20gpu_histogram_atomicPjS_j,"a",@progbits
	.sectionflags	@""
	.align	4
.nv.constant0._Z20gpu_histogram_atomicPjS_j:
	.zero		916


//--------------------- .nv.constant0._Z19gpu_histogram_naivePjS_j --------------------------
	.section	.nv.constant0._Z19gpu_histogram_naivePjS_j,"a",@progbits
	.sectionflags	@""
	.align	4
.nv.constant0._Z19gpu_histogram_naivePjS_j:
	.zero		916


//--------------------- SYMBOLS --------------------------

	.type		.nv.reservedSmem.offset0,@object
	.size		.nv.reservedSmem.offset0,0x4
	.type		.nv.reservedSmem.cap,@object
	.size		.nv.reservedSmem.cap,0x4
